//
// Generated by NVIDIA NVVM Compiler
//
// Compiler Build ID: CL-36424714
// Cuda compilation tools, release 13.0, V13.0.88
// Based on NVVM 20.0.0
//

.version 9.0
.target sm_100
.address_size 64

	// .globl	_Z13simple_kerneliPfS_

.visible .entry _Z13simple_kerneliPfS_(
	.param .u32 _Z13simple_kerneliPfS__param_0,
	.param .u64 .ptr .align 1 _Z13simple_kerneliPfS__param_1,
	.param .u64 .ptr .align 1 _Z13simple_kerneliPfS__param_2
)
{
	.reg .pred 	%p<2>;
	.reg .b32 	%r<6>;
	.reg .b32 	%f<3>;
	.reg .b64 	%rd<8>;

	ld.param.u32 	%r2, [_Z13simple_kerneliPfS__param_0];
	ld.param.u64 	%rd1, [_Z13simple_kerneliPfS__param_1];
	ld.param.u64 	%rd2, [_Z13simple_kerneliPfS__param_2];
	mov.u32 	%r3, %ctaid.x;
	mov.u32 	%r4, %ntid.x;
	mov.u32 	%r5, %tid.x;
	mad.lo.s32 	%r1, %r3, %r4, %r5;
	setp.ge.s32 	%p1, %r1, %r2;
	@%p1 bra 	$L__BB0_2;
	cvta.to.global.u64 	%rd3, %rd1;
	cvta.to.global.u64 	%rd4, %rd2;
	mul.wide.s32 	%rd5, %r1, 4;
	add.s64 	%rd6, %rd3, %rd5;
	ld.global.f32 	%f1, [%rd6];
	add.f32 	%f2, %f1, 0f3F800000;
	add.s64 	%rd7, %rd4, %rd5;
	st.global.f32 	[%rd7], %f2;
$L__BB0_2:
	ret;

}


// ===== COMPILED SASS (sm_100) =====

	.target	sm_100

	.elftype	@"ET_EXEC"


//--------------------- .note.nv.tkinfo           --------------------------
	.section	.note.nv.tkinfo,"",@"SHT_NOTE"
	.sectionflags	@"SHF_NOTE_NV_TKINFO"
	.tkinfo
        /*0018*/ 	.word	0x00000002
        /*0030*/ 	.string	""
        /*0030*/ 	.string	"ptxas"
        /*0030*/ 	.string	"Cuda compilation tools, release 13.0, V13.0.88"
        /*0030*/ 	.string	"Build cuda_13.0.r13.0/compiler.36424714_0"
        /*0030*/ 	.string	"-arch sm_100 -m 64 "



//--------------------- .note.nv.cuinfo           --------------------------
	.section	.note.nv.cuinfo,"",@"SHT_NOTE"
	.sectionflags	@"SHF_NOTE_NV_CUINFO"
        /*0018*/ 	.short	0x0002
        /*001a*/ 	.short	0x0064
        /*001c*/ 	.short	0x0082
	.zero		2


//--------------------- .nv.info                  --------------------------
	.section	.nv.info,"",@"SHT_CUDA_INFO"
	.align	4


	//----- nvinfo : EIATTR_REGCOUNT
	.align		4
        /*0000*/ 	.byte	0x04, 0x2f
        /*0002*/ 	.short	(.L_1 - .L_0)
	.align		4
.L_0:
        /*0004*/ 	.word	index@(_Z13simple_kerneliPfS_)
        /*0008*/ 	.word	0x0000000a


	//----- nvinfo : EIATTR_FRAME_SIZE
	.align		4
.L_1:
        /*000c*/ 	.byte	0x04, 0x11
        /*000e*/ 	.short	(.L_3 - .L_2)
	.align		4
.L_2:
        /*0010*/ 	.word	index@(_Z13simple_kerneliPfS_)
        /*0014*/ 	.word	0x00000000


	//----- nvinfo : EIATTR_MIN_STACK_SIZE
	.align		4
.L_3:
        /*0018*/ 	.byte	0x04, 0x12
        /*001a*/ 	.short	(.L_5 - .L_4)
	.align		4
.L_4:
        /*001c*/ 	.word	index@(_Z13simple_kerneliPfS_)
        /*0020*/ 	.word	0x00000000
.L_5:


//--------------------- .nv.compat                --------------------------
	.section	.nv.compat,"",@"SHT_CUDA_COMPAT_INFO"
	.align	4
        /*0000*/ 	.byte	0x02, 0x09, 0x00, 0x00, 0x02, 0x02, 0x01, 0x00, 0x02, 0x05, 0x05, 0x00, 0x03, 0x07, 0x01, 0x01
        /*0010*/ 	.byte	0x02, 0x03, 0x00, 0x00, 0x02, 0x06, 0x01, 0x00, 0x04, 0x0b, 0x08, 0x00, 0x09, 0x00, 0x00, 0x00
        /*0020*/ 	.byte	0x00, 0x00, 0x00, 0x00


//--------------------- .nv.info._Z13simple_kerneliPfS_ --------------------------
	.section	.nv.info._Z13simple_kerneliPfS_,"",@"SHT_CUDA_INFO"
	.sectionflags	@""
	.align	4


	//----- nvinfo : EIATTR_CUDA_API_VERSION
	.align		4
        /*0000*/ 	.byte	0x04, 0x37
        /*0002*/ 	.short	(.L_7 - .L_6)
.L_6:
        /*0004*/ 	.word	0x00000082


	//----- nvinfo : EIATTR_KPARAM_INFO
	.align		4
.L_7:
        /*0008*/ 	.byte	0x04, 0x17
        /*000a*/ 	.short	(.L_9 - .L_8)
.L_8:
        /*000c*/ 	.word	0x00000000
        /*0010*/ 	.short	0x0002
        /*0012*/ 	.short	0x0010
        /*0014*/ 	.byte	0x00, 0xf5, 0x21, 0x00


	//----- nvinfo : EIATTR_KPARAM_INFO
	.align		4
.L_9:
        /*0018*/ 	.byte	0x04, 0x17
        /*001a*/ 	.short	(.L_11 - .L_10)
.L_10:
        /*001c*/ 	.word	0x00000000
        /*0020*/ 	.short	0x0001
        /*0022*/ 	.short	0x0008
        /*0024*/ 	.byte	0x00, 0xf5, 0x21, 0x00


	//----- nvinfo : EIATTR_KPARAM_INFO
	.align		4
.L_11:
        /*0028*/ 	.byte	0x04, 0x17
        /*002a*/ 	.short	(.L_13 - .L_12)
.L_12:
        /*002c*/ 	.word	0x00000000
        /*0030*/ 	.short	0x0000
        /*0032*/ 	.short	0x0000
        /*0034*/ 	.byte	0x00, 0xf0, 0x11, 0x00


	//----- nvinfo : EIATTR_SPARSE_MMA_MASK
	.align		4
.L_13:
        /*0038*/ 	.byte	0x03, 0x50
        /*003a*/ 	.short	0x0000


	//----- nvinfo : EIATTR_MAXREG_COUNT
	.align		4
        /*003c*/ 	.byte	0x03, 0x1b
        /*003e*/ 	.short	0x00ff


	//----- nvinfo : EIATTR_MERCURY_ISA_VERSION
	.align		4
        /*0040*/ 	.byte	0x03, 0x5f
        /*0042*/ 	.short	0x0101


	//----- nvinfo : EIATTR_VRC_CTA_INIT_COUNT
	.align		4
        /*0044*/ 	.byte	0x02, 0x4a
	.zero		1
	.zero		1


	//----- nvinfo : EIATTR_EXIT_INSTR_OFFSETS
	.align		4
        /*0048*/ 	.byte	0x04, 0x1c
        /*004a*/ 	.short	(.L_15 - .L_14)


	//   ....[0]....
.L_14:
        /*004c*/ 	.word	0x00000070


	//   ....[1]....
        /*0050*/ 	.word	0x00000100


	//----- nvinfo : EIATTR_CBANK_PARAM_SIZE
	.align		4
.L_15:
        /*0054*/ 	.byte	0x03, 0x19
        /*0056*/ 	.short	0x0018


	//----- nvinfo : EIATTR_PARAM_CBANK
	.align		4
        /*0058*/ 	.byte	0x04, 0x0a
        /*005a*/ 	.short	(.L_17 - .L_16)
	.align		4
.L_16:
        /*005c*/ 	.word	index@(.nv.constant0._Z13simple_kerneliPfS_)
        /*0060*/ 	.short	0x0380
        /*0062*/ 	.short	0x0018


	//----- nvinfo : EIATTR_SW_WAR
	.align		4
.L_17:
        /*0064*/ 	.byte	0x04, 0x36
        /*0066*/ 	.short	(.L_19 - .L_18)
.L_18:
        /*0068*/ 	.word	0x00000008
.L_19:


//--------------------- .nv.callgraph             --------------------------
	.section	.nv.callgraph,"",@"SHT_CUDA_CALLGRAPH"
	.align	4
	.sectionentsize	8
	.align		4
        /*0000*/ 	.word	0x00000000
	.align		4
        /*0004*/ 	.word	0xffffffff
	.align		4
        /*0008*/ 	.word	0x00000000
	.align		4
        /*000c*/ 	.word	0xfffffffe
	.align		4
        /*0010*/ 	.word	0x00000000
	.align		4
        /*0014*/ 	.word	0xfffffffd
	.align		4
        /*0018*/ 	.word	0x00000000
	.align		4
        /*001c*/ 	.word	0xfffffffc


//--------------------- .text._Z13simple_kerneliPfS_ --------------------------
	.section	.text._Z13simple_kerneliPfS_,"ax",@progbits
	.align	128
        .global         _Z13simple_kerneliPfS_
        .type           _Z13simple_kerneliPfS_,@function
        .size           _Z13simple_kerneliPfS_,(.L_x_1 - _Z13simple_kerneliPfS_)
        .other          _Z13simple_kerneliPfS_,@"STO_CUDA_ENTRY STV_DEFAULT"
_Z13simple_kerneliPfS_:
.text._Z13simple_kerneliPfS_:
[----:B------:R-:W-:Y:S01]  /*0000*/  LDC R1, c[0x0][0x37c] ;  /* 0x0000df00ff017b82 */ /* 0x000fe20000000800 */
[----:B------:R-:W0:Y:S07]  /*0010*/  S2R R0, SR_TID.X ;  /* 0x0000000000007919 */ /* 0x000e2e0000002100 */
[----:B------:R-:W0:Y:S01]  /*0020*/  S2UR UR4, SR_CTAID.X ;  /* 0x00000000000479c3 */ /* 0x000e220000002500 */
[----:B------:R-:W1:Y:S07]  /*0030*/  LDCU UR5, c[0x0][0x380] ;  /* 0x00007000ff0577ac */ /* 0x000e6e0008000800 */
[----:B------:R-:W0:Y:S02]  /*0040*/  LDC R7, c[0x0][0x360] ;  /* 0x0000d800ff077b82 */ /* 0x000e240000000800 */
[----:B0-----:R-:W-:-:S05]  /*0050*/  IMAD R7, R7, UR4, R0 ;  /* 0x0000000407077c24 */ /* 0x001fca000f8e0200 */
[----:B-1----:R-:W-:-:S13]  /*0060*/  ISETP.GE.AND P0, PT, R7, UR5, PT ;  /* 0x0000000507007c0c */ /* 0x002fda000bf06270 */
[----:B------:R-:W-:Y:S05]  /*0070*/  @P0 EXIT ;  /* 0x000000000000094d */ /* 0x000fea0003800000 */
[----:B------:R-:W0:Y:S01]  /*0080*/  LDC.64 R2, c[0x0][0x388] ;  /* 0x0000e200ff027b82 */ /* 0x000e220000000a00 */
[----:B------:R-:W1:Y:S07]  /*0090*/  LDCU.64 UR4, c[0x0][0x358] ;  /* 0x00006b00ff0477ac */ /* 0x000e6e0008000a00 */
[----:B------:R-:W2:Y:S01]  /*00a0*/  LDC.64 R4, c[0x0][0x390] ;  /* 0x0000e400ff047b82 */ /* 0x000ea20000000a00 */
[----:B0-----:R-:W-:-:S06]  /*00b0*/  IMAD.WIDE R2, R7, 0x4, R2 ;  /* 0x0000000407027825 */ /* 0x001fcc00078e0202 */
[----:B-1----:R-:W3:Y:S01]  /*00c0*/  LDG.E R2, desc[UR4][R2.64] ;  /* 0x0000000402027981 */ /* 0x002ee2000c1e1900 */
[----:B--2---:R-:W-:-:S04]  /*00d0*/  IMAD.WIDE R4, R7, 0x4, R4 ;  /* 0x0000000407047825 */ /* 0x004fc800078e0204 */
[----:B---3--:R-:W-:-:S05]  /*00e0*/  FADD R7, R2, 1 ;  /* 0x3f80000002077421 */ /* 0x008fca0000000000 */
[----:B------:R-:W-:Y:S01]  /*00f0*/  STG.E desc[UR4][R4.64], R7 ;  /* 0x0000000704007986 */ /* 0x000fe2000c101904 */
[----:B------:R-:W-:Y:S05]  /*0100*/  EXIT ;  /* 0x000000000000794d */ /* 0x000fea0003800000 */
.L_x_0:
[----:B------:R-:W-:-:S00]  /*0110*/  BRA `(.L_x_0) ;  /* 0xfffffffc00fc7947 */ /* 0x000fc0000383ffff */
[----:B------:R-:W-:-:S00]  /*0120*/  NOP ;  /* 0x0000000000007918 */ /* 0x000fc00000000000 */
        /* <DEDUP_REMOVED lines=13> */
.L_x_1:


//--------------------- .nv.shared.reserved.0     --------------------------
	.section	.nv.shared.reserved.0,"aw",@nobits
	.weak		__nv_reservedSMEM_offset_0_alias
	.size		__nv_reservedSMEM_offset_0_alias, 0, 64
	.other		__nv_reservedSMEM_offset_0_alias,@"STO_CUDA_RESERVED_SHARED STV_DEFAULT"
__nv_reservedSMEM_offset_0_alias:
	.zero		0
	.zero		64


//--------------------- .nv.constant0._Z13simple_kerneliPfS_ --------------------------
	.section	.nv.constant0._Z13simple_kerneliPfS_,"a",@progbits
	.sectionflags	@""
	.align	4
.nv.constant0._Z13simple_kerneliPfS_:
	.zero		920


//--------------------- SYMBOLS --------------------------

	.type		.nv.reservedSmem.offset0,@object
	.size		.nv.reservedSmem.offset0,0x4
